//
// Generated by NVIDIA NVVM Compiler
//
// Compiler Build ID: CL-36424714
// Cuda compilation tools, release 13.0, V13.0.88
// Based on NVVM 20.0.0
//

.version 9.0
.target sm_100
.address_size 64

	// .globl	_Z9kernelAKFjPii

.visible .entry _Z9kernelAKFjPii(
	.param .u32 _Z9kernelAKFjPii_param_0,
	.param .u64 .ptr .align 1 _Z9kernelAKFjPii_param_1,
	.param .u32 _Z9kernelAKFjPii_param_2
)
{
	.reg .pred 	%p<14>;
	.reg .b32 	%r<67>;
	.reg .b64 	%rd<12>;

	ld.param.u32 	%r19, [_Z9kernelAKFjPii_param_0];
	ld.param.u64 	%rd8, [_Z9kernelAKFjPii_param_1];
	ld.param.u32 	%r20, [_Z9kernelAKFjPii_param_2];
	cvta.to.global.u64 	%rd1, %rd8;
	mov.u32 	%r21, %ctaid.x;
	mov.u32 	%r22, %ntid.x;
	mov.u32 	%r23, %tid.x;
	mad.lo.s32 	%r1, %r21, %r22, %r23;
	setp.ge.s32 	%p1, %r1, %r20;
	@%p1 bra 	$L__BB0_8;
	mov.b32 	%r24, 1;
	shl.b32 	%r25, %r24, %r1;
	and.b32  	%r2, %r25, %r19;
	max.s32 	%r26, %r1, -1;
	add.s32 	%r27, %r26, 1;
	min.s32 	%r3, %r27, %r20;
	setp.lt.s32 	%p2, %r3, 1;
	@%p2 bra 	$L__BB0_8;
	and.b32  	%r4, %r3, 3;
	setp.lt.u32 	%p3, %r3, 4;
	mov.b32 	%r64, 0;
	@%p3 bra 	$L__BB0_5;
	and.b32  	%r64, %r3, 2147483644;
	add.s32 	%r63, %r1, -3;
	neg.s32 	%r62, %r64;
	add.s64 	%rd10, %rd1, 8;
$L__BB0_4:
	setp.eq.s32 	%p4, %r2, 0;
	add.s32 	%r29, %r63, 2;
	add.s32 	%r30, %r63, 3;
	shr.u32 	%r31, %r19, %r30;
	and.b32  	%r32, %r31, 1;
	setp.eq.b32 	%p5, %r32, 1;
	selp.b32 	%r33, 1, -1, %p5;
	neg.s32 	%r34, %r33;
	selp.b32 	%r35, %r34, %r33, %p4;
	atom.global.add.u32 	%r36, [%rd10+-8], %r35;
	shr.u32 	%r37, %r19, %r29;
	and.b32  	%r38, %r37, 1;
	setp.eq.b32 	%p6, %r38, 1;
	selp.b32 	%r39, 1, -1, %p6;
	neg.s32 	%r40, %r39;
	selp.b32 	%r41, %r40, %r39, %p4;
	atom.global.add.u32 	%r42, [%rd10+-4], %r41;
	add.s32 	%r43, %r63, 1;
	shr.u32 	%r44, %r19, %r43;
	and.b32  	%r45, %r44, 1;
	setp.eq.b32 	%p7, %r45, 1;
	selp.b32 	%r46, 1, -1, %p7;
	neg.s32 	%r47, %r46;
	selp.b32 	%r48, %r47, %r46, %p4;
	atom.global.add.u32 	%r49, [%rd10], %r48;
	shr.u32 	%r50, %r19, %r63;
	and.b32  	%r51, %r50, 1;
	setp.eq.b32 	%p8, %r51, 1;
	selp.b32 	%r52, 1, -1, %p8;
	neg.s32 	%r53, %r52;
	selp.b32 	%r54, %r53, %r52, %p4;
	atom.global.add.u32 	%r55, [%rd10+4], %r54;
	add.s32 	%r63, %r63, -4;
	add.s32 	%r62, %r62, 4;
	add.s64 	%rd10, %rd10, 16;
	setp.ne.s32 	%p9, %r62, 0;
	@%p9 bra 	$L__BB0_4;
$L__BB0_5:
	setp.eq.s32 	%p10, %r4, 0;
	@%p10 bra 	$L__BB0_8;
	mul.wide.u32 	%rd9, %r64, 4;
	add.s64 	%rd11, %rd1, %rd9;
	sub.s32 	%r66, %r1, %r64;
	neg.s32 	%r65, %r4;
$L__BB0_7:
	.pragma "nounroll";
	setp.eq.s32 	%p11, %r2, 0;
	shr.u32 	%r56, %r19, %r66;
	and.b32  	%r57, %r56, 1;
	setp.eq.b32 	%p12, %r57, 1;
	selp.b32 	%r58, 1, -1, %p12;
	neg.s32 	%r59, %r58;
	selp.b32 	%r60, %r59, %r58, %p11;
	atom.global.add.u32 	%r61, [%rd11], %r60;
	add.s64 	%rd11, %rd11, 4;
	add.s32 	%r66, %r66, -1;
	add.s32 	%r65, %r65, 1;
	setp.ne.s32 	%p13, %r65, 0;
	@%p13 bra 	$L__BB0_7;
$L__BB0_8:
	ret;

}
	// .globl	_Z15generateSignalsPji
.visible .entry _Z15generateSignalsPji(
	.param .u64 .ptr .align 1 _Z15generateSignalsPji_param_0,
	.param .u32 _Z15generateSignalsPji_param_1
)
{
	.reg .pred 	%p<2>;
	.reg .b32 	%r<7>;
	.reg .b64 	%rd<5>;

	ld.param.u64 	%rd1, [_Z15generateSignalsPji_param_0];
	ld.param.u32 	%r2, [_Z15generateSignalsPji_param_1];
	mov.u32 	%r3, %ctaid.x;
	mov.u32 	%r4, %ntid.x;
	mov.u32 	%r5, %tid.x;
	mad.lo.s32 	%r1, %r3, %r4, %r5;
	shr.u32 	%r6, %r1, %r2;
	setp.ne.s32 	%p1, %r6, 0;
	@%p1 bra 	$L__BB1_2;
	cvta.to.global.u64 	%rd2, %rd1;
	mul.wide.u32 	%rd3, %r1, 4;
	add.s64 	%rd4, %rd2, %rd3;
	st.global.u32 	[%rd4], %r1;
$L__BB1_2:
	ret;

}


// ===== COMPILED SASS (sm_100) =====

	.target	sm_100

	.elftype	@"ET_EXEC"


//--------------------- .note.nv.tkinfo           --------------------------
	.section	.note.nv.tkinfo,"",@"SHT_NOTE"
	.sectionflags	@"SHF_NOTE_NV_TKINFO"
	.tkinfo
        /*0018*/ 	.word	0x00000002
        /*0030*/ 	.string	""
        /*0030*/ 	.string	"ptxas"
        /*0030*/ 	.string	"Cuda compilation tools, release 13.0, V13.0.88"
        /*0030*/ 	.string	"Build cuda_13.0.r13.0/compiler.36424714_0"
        /*0030*/ 	.string	"-arch sm_100 -m 64 "



//--------------------- .note.nv.cuinfo           --------------------------
	.section	.note.nv.cuinfo,"",@"SHT_NOTE"
	.sectionflags	@"SHF_NOTE_NV_CUINFO"
        /*0018*/ 	.short	0x0002
        /*001a*/ 	.short	0x0064
        /*001c*/ 	.short	0x0082
	.zero		2


//--------------------- .nv.info                  --------------------------
	.section	.nv.info,"",@"SHT_CUDA_INFO"
	.align	4


	//----- nvinfo : EIATTR_REGCOUNT
	.align		4
        /*0000*/ 	.byte	0x04, 0x2f
        /*0002*/ 	.short	(.L_1 - .L_0)
	.align		4
.L_0:
        /*0004*/ 	.word	index@(_Z9kernelAKFjPii)
        /*0008*/ 	.word	0x00000016


	//----- nvinfo : EIATTR_FRAME_SIZE
	.align		4
.L_1:
        /*000c*/ 	.byte	0x04, 0x11
        /*000e*/ 	.short	(.L_3 - .L_2)
	.align		4
.L_2:
        /*0010*/ 	.word	index@(_Z9kernelAKFjPii)
        /*0014*/ 	.word	0x00000000


	//----- nvinfo : EIATTR_REGCOUNT
	.align		4
.L_3:
        /*0018*/ 	.byte	0x04, 0x2f
        /*001a*/ 	.short	(.L_5 - .L_4)
	.align		4
.L_4:
        /*001c*/ 	.word	index@(_Z15generateSignalsPji)
        /*0020*/ 	.word	0x00000008


	//----- nvinfo : EIATTR_FRAME_SIZE
	.align		4
.L_5:
        /*0024*/ 	.byte	0x04, 0x11
        /*0026*/ 	.short	(.L_7 - .L_6)
	.align		4
.L_6:
        /*0028*/ 	.word	index@(_Z15generateSignalsPji)
        /*002c*/ 	.word	0x00000000


	//----- nvinfo : EIATTR_MIN_STACK_SIZE
	.align		4
.L_7:
        /*0030*/ 	.byte	0x04, 0x12
        /*0032*/ 	.short	(.L_9 - .L_8)
	.align		4
.L_8:
        /*0034*/ 	.word	index@(_Z15generateSignalsPji)
        /*0038*/ 	.word	0x00000000


	//----- nvinfo : EIATTR_MIN_STACK_SIZE
	.align		4
.L_9:
        /*003c*/ 	.byte	0x04, 0x12
        /*003e*/ 	.short	(.L_11 - .L_10)
	.align		4
.L_10:
        /*0040*/ 	.word	index@(_Z9kernelAKFjPii)
        /*0044*/ 	.word	0x00000000
.L_11:


//--------------------- .nv.compat                --------------------------
	.section	.nv.compat,"",@"SHT_CUDA_COMPAT_INFO"
	.align	4
        /*0000*/ 	.byte	0x02, 0x09, 0x00, 0x00, 0x02, 0x02, 0x01, 0x00, 0x02, 0x05, 0x05, 0x00, 0x03, 0x07, 0x01, 0x01
        /*0010*/ 	.byte	0x02, 0x03, 0x00, 0x00, 0x02, 0x06, 0x01, 0x00, 0x04, 0x0b, 0x08, 0x00, 0x09, 0x00, 0x00, 0x00
        /*0020*/ 	.byte	0x00, 0x00, 0x00, 0x00


//--------------------- .nv.info._Z15generateSignalsPji --------------------------
	.section	.nv.info._Z15generateSignalsPji,"",@"SHT_CUDA_INFO"
	.sectionflags	@""
	.align	4


	//----- nvinfo : EIATTR_CUDA_API_VERSION
	.align		4
        /*0000*/ 	.byte	0x04, 0x37
        /*0002*/ 	.short	(.L_13 - .L_12)
.L_12:
        /*0004*/ 	.word	0x00000082


	//----- nvinfo : EIATTR_KPARAM_INFO
	.align		4
.L_13:
        /*0008*/ 	.byte	0x04, 0x17
        /*000a*/ 	.short	(.L_15 - .L_14)
.L_14:
        /*000c*/ 	.word	0x00000000
        /*0010*/ 	.short	0x0001
        /*0012*/ 	.short	0x0008
        /*0014*/ 	.byte	0x00, 0xf0, 0x11, 0x00


	//----- nvinfo : EIATTR_KPARAM_INFO
	.align		4
.L_15:
        /*0018*/ 	.byte	0x04, 0x17
        /*001a*/ 	.short	(.L_17 - .L_16)
.L_16:
        /*001c*/ 	.word	0x00000000
        /*0020*/ 	.short	0x0000
        /*0022*/ 	.short	0x0000
        /*0024*/ 	.byte	0x00, 0xf5, 0x21, 0x00


	//----- nvinfo : EIATTR_SPARSE_MMA_MASK
	.align		4
.L_17:
        /*0028*/ 	.byte	0x03, 0x50
        /*002a*/ 	.short	0x0000


	//----- nvinfo : EIATTR_MAXREG_COUNT
	.align		4
        /*002c*/ 	.byte	0x03, 0x1b
        /*002e*/ 	.short	0x00ff


	//----- nvinfo : EIATTR_MERCURY_ISA_VERSION
	.align		4
        /*0030*/ 	.byte	0x03, 0x5f
        /*0032*/ 	.short	0x0101


	//----- nvinfo : EIATTR_VRC_CTA_INIT_COUNT
	.align		4
        /*0034*/ 	.byte	0x02, 0x4a
	.zero		1
	.zero		1


	//----- nvinfo : EIATTR_EXIT_INSTR_OFFSETS
	.align		4
        /*0038*/ 	.byte	0x04, 0x1c
        /*003a*/ 	.short	(.L_19 - .L_18)


	//   ....[0]....
.L_18:
        /*003c*/ 	.word	0x00000080


	//   ....[1]....
        /*0040*/ 	.word	0x000000d0


	//----- nvinfo : EIATTR_CBANK_PARAM_SIZE
	.align		4
.L_19:
        /*0044*/ 	.byte	0x03, 0x19
        /*0046*/ 	.short	0x000c


	//----- nvinfo : EIATTR_PARAM_CBANK
	.align		4
        /*0048*/ 	.byte	0x04, 0x0a
        /*004a*/ 	.short	(.L_21 - .L_20)
	.align		4
.L_20:
        /*004c*/ 	.word	index@(.nv.constant0._Z15generateSignalsPji)
        /*0050*/ 	.short	0x0380
        /*0052*/ 	.short	0x000c


	//----- nvinfo : EIATTR_SW_WAR
	.align		4
.L_21:
        /*0054*/ 	.byte	0x04, 0x36
        /*0056*/ 	.short	(.L_23 - .L_22)
.L_22:
        /*0058*/ 	.word	0x00000008
.L_23:


//--------------------- .nv.info._Z9kernelAKFjPii --------------------------
	.section	.nv.info._Z9kernelAKFjPii,"",@"SHT_CUDA_INFO"
	.sectionflags	@""
	.align	4


	//----- nvinfo : EIATTR_CUDA_API_VERSION
	.align		4
        /*0000*/ 	.byte	0x04, 0x37
        /*0002*/ 	.short	(.L_25 - .L_24)
.L_24:
        /*0004*/ 	.word	0x00000082


	//----- nvinfo : EIATTR_KPARAM_INFO
	.align		4
.L_25:
        /*0008*/ 	.byte	0x04, 0x17
        /*000a*/ 	.short	(.L_27 - .L_26)
.L_26:
        /*000c*/ 	.word	0x00000000
        /*0010*/ 	.short	0x0002
        /*0012*/ 	.short	0x0010
        /*0014*/ 	.byte	0x00, 0xf0, 0x11, 0x00


	//----- nvinfo : EIATTR_KPARAM_INFO
	.align		4
.L_27:
        /*0018*/ 	.byte	0x04, 0x17
        /*001a*/ 	.short	(.L_29 - .L_28)
.L_28:
        /*001c*/ 	.word	0x00000000
        /*0020*/ 	.short	0x0001
        /*0022*/ 	.short	0x0008
        /*0024*/ 	.byte	0x00, 0xf5, 0x21, 0x00


	//----- nvinfo : EIATTR_KPARAM_INFO
	.align		4
.L_29:
        /*0028*/ 	.byte	0x04, 0x17
        /*002a*/ 	.short	(.L_31 - .L_30)
.L_30:
        /*002c*/ 	.word	0x00000000
        /*0030*/ 	.short	0x0000
        /*0032*/ 	.short	0x0000
        /*0034*/ 	.byte	0x00, 0xf0, 0x11, 0x00


	//----- nvinfo : EIATTR_SPARSE_MMA_MASK
	.align		4
.L_31:
        /*0038*/ 	.byte	0x03, 0x50
        /*003a*/ 	.short	0x0000


	//----- nvinfo : EIATTR_MAXREG_COUNT
	.align		4
        /*003c*/ 	.byte	0x03, 0x1b
        /*003e*/ 	.short	0x00ff


	//----- nvinfo : EIATTR_MERCURY_ISA_VERSION
	.align		4
        /*0040*/ 	.byte	0x03, 0x5f
        /*0042*/ 	.short	0x0101


	//----- nvinfo : EIATTR_VRC_CTA_INIT_COUNT
	.align		4
        /*0044*/ 	.byte	0x02, 0x4a
	.zero		1
	.zero		1


	//----- nvinfo : EIATTR_EXIT_INSTR_OFFSETS
	.align		4
        /*0048*/ 	.byte	0x04, 0x1c
        /*004a*/ 	.short	(.L_33 - .L_32)


	//   ....[0]....
.L_32:
        /*004c*/ 	.word	0x00000070


	//   ....[1]....
        /*0050*/ 	.word	0x000000b0


	//   ....[2]....
        /*0054*/ 	.word	0x00000440


	//   ....[3]....
        /*0058*/ 	.word	0x00000580


	//----- nvinfo : EIATTR_CRS_STACK_SIZE
	.align		4
.L_33:
        /*005c*/ 	.byte	0x04, 0x1e
        /*005e*/ 	.short	(.L_35 - .L_34)
.L_34:
        /*0060*/ 	.word	0x00000000


	//----- nvinfo : EIATTR_CBANK_PARAM_SIZE
	.align		4
.L_35:
        /*0064*/ 	.byte	0x03, 0x19
        /*0066*/ 	.short	0x0014


	//----- nvinfo : EIATTR_PARAM_CBANK
	.align		4
        /*0068*/ 	.byte	0x04, 0x0a
        /*006a*/ 	.short	(.L_37 - .L_36)
	.align		4
.L_36:
        /*006c*/ 	.word	index@(.nv.constant0._Z9kernelAKFjPii)
        /*0070*/ 	.short	0x0380
        /*0072*/ 	.short	0x0014


	//----- nvinfo : EIATTR_SW_WAR
	.align		4
.L_37:
        /*0074*/ 	.byte	0x04, 0x36
        /*0076*/ 	.short	(.L_39 - .L_38)
.L_38:
        /*0078*/ 	.word	0x00000008
.L_39:


//--------------------- .nv.callgraph             --------------------------
	.section	.nv.callgraph,"",@"SHT_CUDA_CALLGRAPH"
	.align	4
	.sectionentsize	8
	.align		4
        /*0000*/ 	.word	0x00000000
	.align		4
        /*0004*/ 	.word	0xffffffff
	.align		4
        /*0008*/ 	.word	0x00000000
	.align		4
        /*000c*/ 	.word	0xfffffffe
	.align		4
        /*0010*/ 	.word	0x00000000
	.align		4
        /*0014*/ 	.word	0xfffffffd
	.align		4
        /*0018*/ 	.word	0x00000000
	.align		4
        /*001c*/ 	.word	0xfffffffc


//--------------------- .text._Z15generateSignalsPji --------------------------
	.section	.text._Z15generateSignalsPji,"ax",@progbits
	.align	128
        .global         _Z15generateSignalsPji
        .type           _Z15generateSignalsPji,@function
        .size           _Z15generateSignalsPji,(.L_x_6 - _Z15generateSignalsPji)
        .other          _Z15generateSignalsPji,@"STO_CUDA_ENTRY STV_DEFAULT"
_Z15generateSignalsPji:
.text._Z15generateSignalsPji:
[----:B------:R-:W-:Y:S01]  /*0000*/  LDC R1, c[0x0][0x37c] ;  /* 0x0000df00ff017b82 */ /* 0x000fe20000000800 */
[----:B------:R-:W0:Y:S07]  /*0010*/  S2R R0, SR_TID.X ;  /* 0x0000000000007919 */ /* 0x000e2e0000002100 */
[----:B------:R-:W0:Y:S01]  /*0020*/  S2UR UR4, SR_CTAID.X ;  /* 0x00000000000479c3 */ /* 0x000e220000002500 */
[----:B------:R-:W1:Y:S07]  /*0030*/  LDCU UR5, c[0x0][0x388] ;  /* 0x00007100ff0577ac */ /* 0x000e6e0008000800 */
[----:B------:R-:W0:Y:S02]  /*0040*/  LDC R5, c[0x0][0x360] ;  /* 0x0000d800ff057b82 */ /* 0x000e240000000800 */
[----:B0-----:R-:W-:-:S05]  /*0050*/  IMAD R5, R5, UR4, R0 ;  /* 0x0000000405057c24 */ /* 0x001fca000f8e0200 */
[----:B-1----:R-:W-:-:S04]  /*0060*/  SHF.R.U32.HI R0, RZ, UR5, R5 ;  /* 0x00000005ff007c19 */ /* 0x002fc80008011605 */
[----:B------:R-:W-:-:S13]  /*0070*/  ISETP.NE.AND P0, PT, R0, RZ, PT ;  /* 0x000000ff0000720c */ /* 0x000fda0003f05270 */
[----:B------:R-:W-:Y:S05]  /*0080*/  @P0 EXIT ;  /* 0x000000000000094d */ /* 0x000fea0003800000 */
[----:B------:R-:W0:Y:S01]  /*0090*/  LDC.64 R2, c[0x0][0x380] ;  /* 0x0000e000ff027b82 */ /* 0x000e220000000a00 */
[----:B------:R-:W1:Y:S01]  /*00a0*/  LDCU.64 UR4, c[0x0][0x358] ;  /* 0x00006b00ff0477ac */ /* 0x000e620008000a00 */
[----:B0-----:R-:W-:-:S05]  /*00b0*/  IMAD.WIDE.U32 R2, R5, 0x4, R2 ;  /* 0x0000000405027825 */ /* 0x001fca00078e0002 */
[----:B-1----:R-:W-:Y:S01]  /*00c0*/  STG.E desc[UR4][R2.64], R5 ;  /* 0x0000000502007986 */ /* 0x002fe2000c101904 */
[----:B------:R-:W-:Y:S05]  /*00d0*/  EXIT ;  /* 0x000000000000794d */ /* 0x000fea0003800000 */
.L_x_0:
[----:B------:R-:W-:-:S00]  /*00e0*/  BRA `(.L_x_0) ;  /* 0xfffffffc00fc7947 */ /* 0x000fc0000383ffff */
[----:B------:R-:W-:-:S00]  /*00f0*/  NOP ;  /* 0x0000000000007918 */ /* 0x000fc00000000000 */
        /* <DEDUP_REMOVED lines=8> */
.L_x_6:


//--------------------- .text._Z9kernelAKFjPii    --------------------------
	.section	.text._Z9kernelAKFjPii,"ax",@progbits
	.align	128
        .global         _Z9kernelAKFjPii
        .type           _Z9kernelAKFjPii,@function
        .size           _Z9kernelAKFjPii,(.L_x_7 - _Z9kernelAKFjPii)
        .other          _Z9kernelAKFjPii,@"STO_CUDA_ENTRY STV_DEFAULT"
_Z9kernelAKFjPii:
.text._Z9kernelAKFjPii:
[----:B------:R-:W-:Y:S01]  /*0000*/  LDC R1, c[0x0][0x37c] ;  /* 0x0000df00ff017b82 */ /* 0x000fe20000000800 */
[----:B------:R-:W0:Y:S07]  /*0010*/  S2R R0, SR_TID.X ;  /* 0x0000000000007919 */ /* 0x000e2e0000002100 */
[----:B------:R-:W0:Y:S08]  /*0020*/  S2UR UR4, SR_CTAID.X ;  /* 0x00000000000479c3 */ /* 0x000e300000002500 */
[----:B------:R-:W0:Y:S08]  /*0030*/  LDC R3, c[0x0][0x360] ;  /* 0x0000d800ff037b82 */ /* 0x000e300000000800 */
[----:B------:R-:W1:Y:S01]  /*0040*/  LDC R7, c[0x0][0x390] ;  /* 0x0000e400ff077b82 */ /* 0x000e620000000800 */
[----:B0-----:R-:W-:-:S05]  /*0050*/  IMAD R3, R3, UR4, R0 ;  /* 0x0000000403037c24 */ /* 0x001fca000f8e0200 */
[----:B-1----:R-:W-:-:S13]  /*0060*/  ISETP.GE.AND P0, PT, R3, R7, PT ;  /* 0x000000070300720c */ /* 0x002fda0003f06270 */
[----:B------:R-:W-:Y:S05]  /*0070*/  @P0 EXIT ;  /* 0x000000000000094d */ /* 0x000fea0003800000 */
[----:B------:R-:W-:-:S04]  /*0080*/  VIMNMX R0, PT, PT, R3, -0x1, !PT ;  /* 0xffffffff03007848 */ /* 0x000fc80007fe0100 */
[----:B------:R-:W-:-:S04]  /*0090*/  VIADDMNMX R7, R0, 0x1, R7, PT ;  /* 0x0000000100077846 */ /* 0x000fc80003800107 */
[----:B------:R-:W-:-:S13]  /*00a0*/  ISETP.GE.AND P0, PT, R7, 0x1, PT ;  /* 0x000000010700780c */ /* 0x000fda0003f06270 */
[----:B------:R-:W-:Y:S05]  /*00b0*/  @!P0 EXIT ;  /* 0x000000000000894d */ /* 0x000fea0003800000 */
[----:B------:R-:W0:Y:S01]  /*00c0*/  LDC R0, c[0x0][0x380] ;  /* 0x0000e000ff007b82 */ /* 0x000e220000000800 */
[C---:B------:R-:W-:Y:S01]  /*00d0*/  ISETP.GE.U32.AND P1, PT, R7.reuse, 0x4, PT ;  /* 0x000000040700780c */ /* 0x040fe20003f26070 */
[----:B------:R-:W-:Y:S01]  /*00e0*/  IMAD.MOV.U32 R2, RZ, RZ, 0x1 ;  /* 0x00000001ff027424 */ /* 0x000fe200078e00ff */
[----:B------:R-:W-:Y:S01]  /*00f0*/  LOP3.LUT R4, R7, 0x3, RZ, 0xc0, !PT ;  /* 0x0000000307047812 */ /* 0x000fe200078ec0ff */
[----:B------:R-:W1:Y:S01]  /*0100*/  LDCU.64 UR6, c[0x0][0x358] ;  /* 0x00006b00ff0677ac */ /* 0x000e620008000a00 */
[----:B------:R-:W-:Y:S01]  /*0110*/  BSSY.RECONVERGENT B0, `(.L_x_1) ;  /* 0x0000032000007945 */ /* 0x000fe20003800200 */
[----:B------:R-:W-:Y:S01]  /*0120*/  IMAD.MOV.U32 R6, RZ, RZ, RZ ;  /* 0x000000ffff067224 */ /* 0x000fe200078e00ff */
[----:B------:R-:W-:Y:S02]  /*0130*/  SHF.L.U32 R5, R2, R3, RZ ;  /* 0x0000000302057219 */ /* 0x000fe400000006ff */
[----:B------:R-:W-:Y:S02]  /*0140*/  ISETP.NE.AND P0, PT, R4, RZ, PT ;  /* 0x000000ff0400720c */ /* 0x000fe40003f05270 */
[----:B0-----:R-:W-:-:S03]  /*0150*/  LOP3.LUT R5, R5, R0, RZ, 0xc0, !PT ;  /* 0x0000000005057212 */ /* 0x001fc600078ec0ff */
[----:B-1----:R-:W-:Y:S08]  /*0160*/  @!P1 BRA `(.L_x_2) ;  /* 0x0000000000b09947 */ /* 0x002ff00003800000 */
[----:B------:R-:W0:Y:S01]  /*0170*/  LDCU.64 UR4, c[0x0][0x388] ;  /* 0x00007100ff0477ac */ /* 0x000e220008000a00 */
[----:B------:R-:W-:Y:S01]  /*0180*/  LOP3.LUT R6, R7, 0x7ffffffc, RZ, 0xc0, !PT ;  /* 0x7ffffffc07067812 */ /* 0x000fe200078ec0ff */
[----:B------:R-:W-:Y:S01]  /*0190*/  VIADD R7, R3, 0xfffffffd ;  /* 0xfffffffd03077836 */ /* 0x000fe20000000000 */
[----:B------:R-:W-:-:S03]  /*01a0*/  ISETP.NE.AND P1, PT, R5, RZ, PT ;  /* 0x000000ff0500720c */ /* 0x000fc60003f25270 */
[----:B------:R-:W-:Y:S01]  /*01b0*/  IMAD.MOV R10, RZ, RZ, -R6 ;  /* 0x000000ffff0a7224 */ /* 0x000fe200078e0a06 */
[----:B0-----:R-:W-:-:S04]  /*01c0*/  UIADD3 UR4, UP0, UPT, UR4, 0x8, URZ ;  /* 0x0000000804047890 */ /* 0x001fc8000ff1e0ff */
[----:B------:R-:W-:Y:S02]  /*01d0*/  UIADD3.X UR5, UPT, UPT, URZ, UR5, URZ, UP0, !UPT ;  /* 0x00000005ff057290 */ /* 0x000fe400087fe4ff */
[----:B------:R-:W-:-:S04]  /*01e0*/  IMAD.U32 R12, RZ, RZ, UR4 ;  /* 0x00000004ff0c7e24 */ /* 0x000fc8000f8e00ff */
[----:B------:R-:W-:-:S07]  /*01f0*/  IMAD.U32 R19, RZ, RZ, UR5 ;  /* 0x00000005ff137e24 */ /* 0x000fce000f8e00ff */
.L_x_3:
[C---:B0-----:R-:W-:Y:S01]  /*0200*/  VIADD R11, R7.reuse, 0x3 ;  /* 0x00000003070b7836 */ /* 0x041fe20000000000 */
[--C-:B------:R-:W-:Y:S01]  /*0210*/  SHF.R.U32.HI R8, RZ, R7, R0.reuse ;  /* 0x00000007ff087219 */ /* 0x100fe20000011600 */
[C---:B------:R-:W-:Y:S02]  /*0220*/  VIADD R9, R7.reuse, 0x2 ;  /* 0x0000000207097836 */ /* 0x040fe40000000000 */
[----:B------:R-:W-:Y:S01]  /*0230*/  VIADD R13, R7, 0x1 ;  /* 0x00000001070d7836 */ /* 0x000fe20000000000 */
[--C-:B------:R-:W-:Y:S02]  /*0240*/  SHF.R.U32.HI R11, RZ, R11, R0.reuse ;  /* 0x0000000bff0b7219 */ /* 0x100fe40000011600 */
[--C-:B------:R-:W-:Y:S02]  /*0250*/  SHF.R.U32.HI R9, RZ, R9, R0.reuse ;  /* 0x00000009ff097219 */ /* 0x100fe40000011600 */
[----:B------:R-:W-:Y:S02]  /*0260*/  SHF.R.U32.HI R13, RZ, R13, R0 ;  /* 0x0000000dff0d7219 */ /* 0x000fe40000011600 */
[----:B------:R-:W-:-:S02]  /*0270*/  LOP3.LUT R11, R11, 0x1, RZ, 0xc0, !PT ;  /* 0x000000010b0b7812 */ /* 0x000fc400078ec0ff */
[----:B------:R-:W-:Y:S02]  /*0280*/  LOP3.LUT R9, R9, 0x1, RZ, 0xc0, !PT ;  /* 0x0000000109097812 */ /* 0x000fe400078ec0ff */
[----:B------:R-:W-:Y:S01]  /*0290*/  LOP3.LUT R13, R13, 0x1, RZ, 0xc0, !PT ;  /* 0x000000010d0d7812 */ /* 0x000fe200078ec0ff */
[----:B------:R-:W-:Y:S01]  /*02a0*/  VIADD R10, R10, 0x4 ;  /* 0x000000040a0a7836 */ /* 0x000fe20000000000 */
[----:B------:R-:W-:Y:S02]  /*02b0*/  LOP3.LUT R8, R8, 0x1, RZ, 0xc0, !PT ;  /* 0x0000000108087812 */ /* 0x000fe400078ec0ff */
[----:B------:R-:W-:Y:S02]  /*02c0*/  ISETP.NE.U32.AND P2, PT, R11, 0x1, PT ;  /* 0x000000010b00780c */ /* 0x000fe40003f45070 */
[----:B------:R-:W-:Y:S01]  /*02d0*/  ISETP.NE.U32.AND P3, PT, R9, 0x1, PT ;  /* 0x000000010900780c */ /* 0x000fe20003f65070 */
[----:B------:R-:W-:Y:S01]  /*02e0*/  IMAD.MOV.U32 R9, RZ, RZ, R19 ;  /* 0x000000ffff097224 */ /* 0x000fe200078e0013 */
[----:B------:R-:W-:-:S02]  /*02f0*/  ISETP.NE.U32.AND P4, PT, R13, 0x1, PT ;  /* 0x000000010d00780c */ /* 0x000fc40003f85070 */
[----:B------:R-:W-:Y:S01]  /*0300*/  ISETP.NE.U32.AND P5, PT, R8, 0x1, PT ;  /* 0x000000010800780c */ /* 0x000fe20003fa5070 */
[----:B------:R-:W-:Y:S01]  /*0310*/  IMAD.MOV.U32 R8, RZ, RZ, R12 ;  /* 0x000000ffff087224 */ /* 0x000fe200078e000c */
[C---:B------:R-:W-:Y:S02]  /*0320*/  SEL R11, R2.reuse, 0xffffffff, !P2 ;  /* 0xffffffff020b7807 */ /* 0x040fe40005000000 */
[----:B------:R-:W-:Y:S02]  /*0330*/  SEL R13, R2, 0xffffffff, !P3 ;  /* 0xffffffff020d7807 */ /* 0x000fe40005800000 */
[----:B------:R-:W-:Y:S01]  /*0340*/  ISETP.NE.AND P2, PT, R10, RZ, PT ;  /* 0x000000ff0a00720c */ /* 0x000fe20003f45270 */
[----:B------:R-:W-:Y:S01]  /*0350*/  @!P1 IMAD.MOV R11, RZ, RZ, -R11 ;  /* 0x000000ffff0b9224 */ /* 0x000fe200078e0a0b */
[C---:B------:R-:W-:Y:S01]  /*0360*/  SEL R15, R2.reuse, 0xffffffff, !P4 ;  /* 0xffffffff020f7807 */ /* 0x040fe20006000000 */
[----:B------:R-:W-:Y:S01]  /*0370*/  @!P1 IMAD.MOV R13, RZ, RZ, -R13 ;  /* 0x000000ffff0d9224 */ /* 0x000fe200078e0a0d */
[----:B------:R-:W-:-:S02]  /*0380*/  SEL R17, R2, 0xffffffff, !P5 ;  /* 0xffffffff02117807 */ /* 0x000fc40006800000 */
[----:B------:R0:W-:Y:S01]  /*0390*/  REDG.E.ADD.STRONG.GPU desc[UR6][R8.64+-0x8], R11 ;  /* 0xfffff80b0800798e */ /* 0x0001e2000c12e106 */
[----:B------:R-:W-:Y:S02]  /*03a0*/  @!P1 IMAD.MOV R15, RZ, RZ, -R15 ;  /* 0x000000ffff0f9224 */ /* 0x000fe400078e0a0f */
[----:B------:R-:W-:Y:S01]  /*03b0*/  @!P1 IMAD.MOV R17, RZ, RZ, -R17 ;  /* 0x000000ffff119224 */ /* 0x000fe200078e0a11 */
[----:B------:R0:W-:Y:S01]  /*03c0*/  REDG.E.ADD.STRONG.GPU desc[UR6][R8.64+-0x4], R13 ;  /* 0xfffffc0d0800798e */ /* 0x0001e2000c12e106 */
[----:B------:R-:W-:-:S03]  /*03d0*/  IADD3 R12, P3, PT, R8, 0x10, RZ ;  /* 0x00000010080c7810 */ /* 0x000fc60007f7e0ff */
[----:B------:R0:W-:Y:S01]  /*03e0*/  REDG.E.ADD.STRONG.GPU desc[UR6][R8.64], R15 ;  /* 0x0000000f0800798e */ /* 0x0001e2000c12e106 */
[----:B------:R-:W-:-:S03]  /*03f0*/  VIADD R7, R7, 0xfffffffc ;  /* 0xfffffffc07077836 */ /* 0x000fc60000000000 */
[----:B------:R0:W-:Y:S01]  /*0400*/  REDG.E.ADD.STRONG.GPU desc[UR6][R8.64+0x4], R17 ;  /* 0x000004110800798e */ /* 0x0001e2000c12e106 */
[----:B------:R-:W-:Y:S01]  /*0410*/  IMAD.X R19, RZ, RZ, R9, P3 ;  /* 0x000000ffff137224 */ /* 0x000fe200018e0609 */
[----:B------:R-:W-:Y:S06]  /*0420*/  @P2 BRA `(.L_x_3) ;  /* 0xfffffffc00742947 */ /* 0x000fec000383ffff */
.L_x_2:
[----:B------:R-:W-:Y:S05]  /*0430*/  BSYNC.RECONVERGENT B0 ;  /* 0x0000000000007941 */ /* 0x000fea0003800200 */
.L_x_1:
[----:B------:R-:W-:Y:S05]  /*0440*/  @!P0 EXIT ;  /* 0x000000000000894d */ /* 0x000fea0003800000 */
[----:B0-----:R-:W0:Y:S01]  /*0450*/  LDC.64 R8, c[0x0][0x388] ;  /* 0x0000e200ff087b82 */ /* 0x001e220000000a00 */
[----:B------:R-:W-:Y:S01]  /*0460*/  IMAD.IADD R3, R3, 0x1, -R6 ;  /* 0x0000000103037824 */ /* 0x000fe200078e0a06 */
[----:B------:R-:W-:Y:S01]  /*0470*/  ISETP.NE.AND P2, PT, R5, RZ, PT ;  /* 0x000000ff0500720c */ /* 0x000fe20003f45270 */
[----:B0-----:R-:W-:-:S04]  /*0480*/  IMAD.WIDE.U32 R8, R6, 0x4, R8 ;  /* 0x0000000406087825 */ /* 0x001fc800078e0008 */
[----:B------:R-:W-:-:S08]  /*0490*/  IMAD.MOV R6, RZ, RZ, -R4 ;  /* 0x000000ffff067224 */ /* 0x000fd000078e0a04 */
.L_x_4:
[----:B0-----:R-:W-:Y:S01]  /*04a0*/  SHF.R.U32.HI R4, RZ, R3, R0 ;  /* 0x00000003ff047219 */ /* 0x001fe20000011600 */
[----:B------:R-:W-:-:S03]  /*04b0*/  IMAD.MOV.U32 R5, RZ, RZ, R9 ;  /* 0x000000ffff057224 */ /* 0x000fc600078e0009 */
[----:B------:R-:W-:Y:S01]  /*04c0*/  LOP3.LUT R4, R4, 0x1, RZ, 0xc0, !PT ;  /* 0x0000000104047812 */ /* 0x000fe200078ec0ff */
[----:B------:R-:W-:-:S03]  /*04d0*/  VIADD R6, R6, 0x1 ;  /* 0x0000000106067836 */ /* 0x000fc60000000000 */
[----:B------:R-:W-:Y:S01]  /*04e0*/  ISETP.NE.U32.AND P0, PT, R4, 0x1, PT ;  /* 0x000000010400780c */ /* 0x000fe20003f05070 */
[----:B------:R-:W-:-:S03]  /*04f0*/  IMAD.MOV.U32 R4, RZ, RZ, R8 ;  /* 0x000000ffff047224 */ /* 0x000fc600078e0008 */
[----:B------:R-:W-:Y:S02]  /*0500*/  SEL R7, R2, 0xffffffff, !P0 ;  /* 0xffffffff02077807 */ /* 0x000fe40004000000 */
[----:B------:R-:W-:-:S03]  /*0510*/  ISETP.NE.AND P0, PT, R6, RZ, PT ;  /* 0x000000ff0600720c */ /* 0x000fc60003f05270 */
[----:B------:R-:W-:Y:S01]  /*0520*/  @!P2 IMAD.MOV R7, RZ, RZ, -R7 ;  /* 0x000000ffff07a224 */ /* 0x000fe200078e0a07 */
[----:B------:R-:W-:Y:S01]  /*0530*/  IADD3 R8, P1, PT, R8, 0x4, RZ ;  /* 0x0000000408087810 */ /* 0x000fe20007f3e0ff */
[----:B------:R-:W-:-:S03]  /*0540*/  VIADD R3, R3, 0xffffffff ;  /* 0xffffffff03037836 */ /* 0x000fc60000000000 */
[----:B------:R0:W-:Y:S01]  /*0550*/  REDG.E.ADD.STRONG.GPU desc[UR6][R4.64], R7 ;  /* 0x000000070400798e */ /* 0x0001e2000c12e106 */
[----:B------:R-:W-:-:S04]  /*0560*/  IMAD.X R9, RZ, RZ, R9, P1 ;  /* 0x000000ffff097224 */ /* 0x000fc800008e0609 */
[----:B------:R-:W-:Y:S05]  /*0570*/  @P0 BRA `(.L_x_4) ;  /* 0xfffffffc00c80947 */ /* 0x000fea000383ffff */
[----:B------:R-:W-:Y:S05]  /*0580*/  EXIT ;  /* 0x000000000000794d */ /* 0x000fea0003800000 */
.L_x_5:
        /* <DEDUP_REMOVED lines=15> */
.L_x_7:


//--------------------- .nv.shared.reserved.0     --------------------------
	.section	.nv.shared.reserved.0,"aw",@nobits
	.weak		__nv_reservedSMEM_offset_0_alias
	.size		__nv_reservedSMEM_offset_0_alias, 0, 64
	.other		__nv_reservedSMEM_offset_0_alias,@"STO_CUDA_RESERVED_SHARED STV_DEFAULT"
__nv_reservedSMEM_offset_0_alias:
	.zero		0
	.zero		64


//--------------------- .nv.constant0._Z15generateSignalsPji --------------------------
	.section	.nv.constant0._Z15generateSignalsPji,"a",@progbits
	.sectionflags	@""
	.align	4
.nv.constant0._Z15generateSignalsPji:
	.zero		908


//--------------------- .nv.constant0._Z9kernelAKFjPii --------------------------
	.section	.nv.constant0._Z9kernelAKFjPii,"a",@progbits
	.sectionflags	@""
	.align	4
.nv.constant0._Z9kernelAKFjPii:
	.zero		916


//--------------------- SYMBOLS --------------------------

	.type		.nv.reservedSmem.offset0,@object
	.size		.nv.reservedSmem.offset0,0x4
